//
// Generated by NVIDIA NVVM Compiler
//
// Compiler Build ID: CL-36424714
// Cuda compilation tools, release 13.0, V13.0.88
// Based on NVVM 20.0.0
//

.version 9.0
.target sm_100
.address_size 64

	// .globl	_Z7matMultPfS_i
// _ZZ7matMultPfS_iE2ai has been demoted
// _ZZ7matMultPfS_iE2aj has been demoted

.visible .entry _Z7matMultPfS_i(
	.param .u64 .ptr .align 1 _Z7matMultPfS_i_param_0,
	.param .u64 .ptr .align 1 _Z7matMultPfS_i_param_1,
	.param .u32 _Z7matMultPfS_i_param_2
)
{
	.reg .b32 	%r<20>;
	.reg .b32 	%f<19>;
	.reg .b64 	%rd<11>;
	// demoted variable
	.shared .align 4 .b8 _ZZ7matMultPfS_iE2ai[48];
	// demoted variable
	.shared .align 4 .b8 _ZZ7matMultPfS_iE2aj[48];
	ld.param.u64 	%rd1, [_Z7matMultPfS_i_param_0];
	ld.param.u64 	%rd2, [_Z7matMultPfS_i_param_1];
	ld.param.u32 	%r1, [_Z7matMultPfS_i_param_2];
	mov.u32 	%r2, %ctaid.x;
	mov.u32 	%r3, %ctaid.y;
	mov.u32 	%r4, %tid.x;
	mov.u32 	%r5, %tid.y;
	mad.lo.s32 	%r6, %r2, 3, %r4;
	mad.lo.s32 	%r7, %r3, 3, %r5;
	mad.lo.s32 	%r8, %r7, %r1, %r6;
	div.s32 	%r9, %r8, %r1;
	mul.lo.s32 	%r10, %r9, %r1;
	sub.s32 	%r11, %r8, %r10;
	shl.b32 	%r12, %r11, 4;
	mov.u32 	%r13, _ZZ7matMultPfS_iE2aj;
	add.s32 	%r14, %r13, %r12;
	mul.lo.s32 	%r15, %r11, 3;
	shl.b32 	%r16, %r9, 4;
	mov.u32 	%r17, _ZZ7matMultPfS_iE2ai;
	add.s32 	%r18, %r17, %r16;
	mul.lo.s32 	%r19, %r9, 3;
	cvta.to.global.u64 	%rd3, %rd1;
	mul.wide.s32 	%rd4, %r19, 4;
	add.s64 	%rd5, %rd3, %rd4;
	ld.global.f32 	%f1, [%rd5];
	st.shared.f32 	[%r18], %f1;
	mul.wide.s32 	%rd6, %r15, 4;
	add.s64 	%rd7, %rd3, %rd6;
	ld.global.f32 	%f2, [%rd7];
	st.shared.f32 	[%r14], %f2;
	ld.global.f32 	%f3, [%rd5+4];
	st.shared.f32 	[%r18+4], %f3;
	ld.global.f32 	%f4, [%rd7+4];
	st.shared.f32 	[%r14+4], %f4;
	ld.global.f32 	%f5, [%rd5+8];
	st.shared.f32 	[%r18+8], %f5;
	ld.global.f32 	%f6, [%rd7+8];
	st.shared.f32 	[%r14+8], %f6;
	bar.sync 	0;
	ld.shared.f32 	%f7, [%r18];
	ld.shared.f32 	%f8, [%r14];
	sub.f32 	%f9, %f7, %f8;
	fma.rn.f32 	%f10, %f9, %f9, 0f00000000;
	ld.shared.f32 	%f11, [%r18+4];
	ld.shared.f32 	%f12, [%r14+4];
	sub.f32 	%f13, %f11, %f12;
	fma.rn.f32 	%f14, %f13, %f13, %f10;
	ld.shared.f32 	%f15, [%r18+8];
	ld.shared.f32 	%f16, [%r14+8];
	sub.f32 	%f17, %f15, %f16;
	fma.rn.f32 	%f18, %f17, %f17, %f14;
	cvta.to.global.u64 	%rd8, %rd2;
	bar.sync 	0;
	mul.wide.s32 	%rd9, %r8, 4;
	add.s64 	%rd10, %rd8, %rd9;
	st.global.f32 	[%rd10], %f18;
	ret;

}


// ===== COMPILED SASS (sm_100) =====

	.target	sm_100

	.elftype	@"ET_EXEC"


//--------------------- .note.nv.tkinfo           --------------------------
	.section	.note.nv.tkinfo,"",@"SHT_NOTE"
	.sectionflags	@"SHF_NOTE_NV_TKINFO"
	.tkinfo
        /*0018*/ 	.word	0x00000002
        /*0030*/ 	.string	""
        /*0030*/ 	.string	"ptxas"
        /*0030*/ 	.string	"Cuda compilation tools, release 13.0, V13.0.88"
        /*0030*/ 	.string	"Build cuda_13.0.r13.0/compiler.36424714_0"
        /*0030*/ 	.string	"-arch sm_100 -m 64 "



//--------------------- .note.nv.cuinfo           --------------------------
	.section	.note.nv.cuinfo,"",@"SHT_NOTE"
	.sectionflags	@"SHF_NOTE_NV_CUINFO"
        /*0018*/ 	.short	0x0002
        /*001a*/ 	.short	0x0064
        /*001c*/ 	.short	0x0082
	.zero		2


//--------------------- .nv.info                  --------------------------
	.section	.nv.info,"",@"SHT_CUDA_INFO"
	.align	4


	//----- nvinfo : EIATTR_REGCOUNT
	.align		4
        /*0000*/ 	.byte	0x04, 0x2f
        /*0002*/ 	.short	(.L_1 - .L_0)
	.align		4
.L_0:
        /*0004*/ 	.word	index@(_Z7matMultPfS_i)
        /*0008*/ 	.word	0x00000018


	//----- nvinfo : EIATTR_FRAME_SIZE
	.align		4
.L_1:
        /*000c*/ 	.byte	0x04, 0x11
        /*000e*/ 	.short	(.L_3 - .L_2)
	.align		4
.L_2:
        /*0010*/ 	.word	index@(_Z7matMultPfS_i)
        /*0014*/ 	.word	0x00000000


	//----- nvinfo : EIATTR_MIN_STACK_SIZE
	.align		4
.L_3:
        /*0018*/ 	.byte	0x04, 0x12
        /*001a*/ 	.short	(.L_5 - .L_4)
	.align		4
.L_4:
        /*001c*/ 	.word	index@(_Z7matMultPfS_i)
        /*0020*/ 	.word	0x00000000
.L_5:


//--------------------- .nv.compat                --------------------------
	.section	.nv.compat,"",@"SHT_CUDA_COMPAT_INFO"
	.align	4
        /*0000*/ 	.byte	0x02, 0x09, 0x00, 0x00, 0x02, 0x02, 0x01, 0x00, 0x02, 0x05, 0x05, 0x00, 0x03, 0x07, 0x01, 0x01
        /*0010*/ 	.byte	0x02, 0x03, 0x00, 0x00, 0x02, 0x06, 0x01, 0x00, 0x04, 0x0b, 0x08, 0x00, 0x09, 0x00, 0x00, 0x00
        /*0020*/ 	.byte	0x00, 0x00, 0x00, 0x00


//--------------------- .nv.info._Z7matMultPfS_i  --------------------------
	.section	.nv.info._Z7matMultPfS_i,"",@"SHT_CUDA_INFO"
	.sectionflags	@""
	.align	4


	//----- nvinfo : EIATTR_CUDA_API_VERSION
	.align		4
        /*0000*/ 	.byte	0x04, 0x37
        /*0002*/ 	.short	(.L_7 - .L_6)
.L_6:
        /*0004*/ 	.word	0x00000082


	//----- nvinfo : EIATTR_KPARAM_INFO
	.align		4
.L_7:
        /*0008*/ 	.byte	0x04, 0x17
        /*000a*/ 	.short	(.L_9 - .L_8)
.L_8:
        /*000c*/ 	.word	0x00000000
        /*0010*/ 	.short	0x0002
        /*0012*/ 	.short	0x0010
        /*0014*/ 	.byte	0x00, 0xf0, 0x11, 0x00


	//----- nvinfo : EIATTR_KPARAM_INFO
	.align		4
.L_9:
        /*0018*/ 	.byte	0x04, 0x17
        /*001a*/ 	.short	(.L_11 - .L_10)
.L_10:
        /*001c*/ 	.word	0x00000000
        /*0020*/ 	.short	0x0001
        /*0022*/ 	.short	0x0008
        /*0024*/ 	.byte	0x00, 0xf5, 0x21, 0x00


	//----- nvinfo : EIATTR_KPARAM_INFO
	.align		4
.L_11:
        /*0028*/ 	.byte	0x04, 0x17
        /*002a*/ 	.short	(.L_13 - .L_12)
.L_12:
        /*002c*/ 	.word	0x00000000
        /*0030*/ 	.short	0x0000
        /*0032*/ 	.short	0x0000
        /*0034*/ 	.byte	0x00, 0xf5, 0x21, 0x00


	//----- nvinfo : EIATTR_SPARSE_MMA_MASK
	.align		4
.L_13:
        /*0038*/ 	.byte	0x03, 0x50
        /*003a*/ 	.short	0x0000


	//----- nvinfo : EIATTR_MAXREG_COUNT
	.align		4
        /*003c*/ 	.byte	0x03, 0x1b
        /*003e*/ 	.short	0x00ff


	//----- nvinfo : EIATTR_NUM_BARRIERS
	.align		4
        /*0040*/ 	.byte	0x02, 0x4c
        /*0042*/ 	.byte	0x01
	.zero		1


	//----- nvinfo : EIATTR_MERCURY_ISA_VERSION
	.align		4
        /*0044*/ 	.byte	0x03, 0x5f
        /*0046*/ 	.short	0x0101


	//----- nvinfo : EIATTR_UNUSED_LOAD_BYTE_OFFSET
	.align		4
        /*0048*/ 	.byte	0x04, 0x44
        /*004a*/ 	.short	(.L_15 - .L_14)


	//   ....[0]....
.L_14:
        /*004c*/ 	.word	0x00000400
        /*0050*/ 	.word	0x00000fff


	//   ....[1]....
        /*0054*/ 	.word	0x00000410
        /*0058*/ 	.word	0x00000fff


	//----- nvinfo : EIATTR_VRC_CTA_INIT_COUNT
	.align		4
.L_15:
        /*005c*/ 	.byte	0x02, 0x4a
	.zero		1
	.zero		1


	//----- nvinfo : EIATTR_EXIT_INSTR_OFFSETS
	.align		4
        /*0060*/ 	.byte	0x04, 0x1c
        /*0062*/ 	.short	(.L_17 - .L_16)


	//   ....[0]....
.L_16:
        /*0064*/ 	.word	0x000004a0


	//----- nvinfo : EIATTR_CBANK_PARAM_SIZE
	.align		4
.L_17:
        /*0068*/ 	.byte	0x03, 0x19
        /*006a*/ 	.short	0x0014


	//----- nvinfo : EIATTR_PARAM_CBANK
	.align		4
        /*006c*/ 	.byte	0x04, 0x0a
        /*006e*/ 	.short	(.L_19 - .L_18)
	.align		4
.L_18:
        /*0070*/ 	.word	index@(.nv.constant0._Z7matMultPfS_i)
        /*0074*/ 	.short	0x0380
        /*0076*/ 	.short	0x0014


	//----- nvinfo : EIATTR_SW_WAR
	.align		4
.L_19:
        /*0078*/ 	.byte	0x04, 0x36
        /*007a*/ 	.short	(.L_21 - .L_20)
.L_20:
        /*007c*/ 	.word	0x00000008
.L_21:


//--------------------- .nv.callgraph             --------------------------
	.section	.nv.callgraph,"",@"SHT_CUDA_CALLGRAPH"
	.align	4
	.sectionentsize	8
	.align		4
        /*0000*/ 	.word	0x00000000
	.align		4
        /*0004*/ 	.word	0xffffffff
	.align		4
        /*0008*/ 	.word	0x00000000
	.align		4
        /*000c*/ 	.word	0xfffffffe
	.align		4
        /*0010*/ 	.word	0x00000000
	.align		4
        /*0014*/ 	.word	0xfffffffd
	.align		4
        /*0018*/ 	.word	0x00000000
	.align		4
        /*001c*/ 	.word	0xfffffffc


//--------------------- .text._Z7matMultPfS_i     --------------------------
	.section	.text._Z7matMultPfS_i,"ax",@progbits
	.align	128
        .global         _Z7matMultPfS_i
        .type           _Z7matMultPfS_i,@function
        .size           _Z7matMultPfS_i,(.L_x_1 - _Z7matMultPfS_i)
        .other          _Z7matMultPfS_i,@"STO_CUDA_ENTRY STV_DEFAULT"
_Z7matMultPfS_i:
.text._Z7matMultPfS_i:
[----:B------:R-:W-:Y:S08]  /*0000*/  LDC R1, c[0x0][0x37c] ;  /* 0x0000df00ff017b82 */ /* 0x000ff00000000800 */
[----:B------:R-:W0:Y:S01]  /*0010*/  LDC R9, c[0x0][0x390] ;  /* 0x0000e400ff097b82 */ /* 0x000e220000000800 */
[----:B------:R-:W1:Y:S01]  /*0020*/  S2R R2, SR_CTAID.X ;  /* 0x0000000000027919 */ /* 0x000e620000002500 */
[----:B------:R-:W2:Y:S01]  /*0030*/  LDCU.64 UR8, c[0x0][0x358] ;  /* 0x00006b00ff0877ac */ /* 0x000ea20008000a00 */
[----:B------:R-:W1:Y:S01]  /*0040*/  S2R R7, SR_TID.X ;  /* 0x0000000000077919 */ /* 0x000e620000002100 */
[----:B------:R-:W3:Y:S01]  /*0050*/  S2R R3, SR_CTAID.Y ;  /* 0x0000000000037919 */ /* 0x000ee20000002600 */
[----:B------:R-:W3:Y:S03]  /*0060*/  S2R R6, SR_TID.Y ;  /* 0x0000000000067919 */ /* 0x000ee60000002200 */
[----:B------:R-:W4:Y:S01]  /*0070*/  S2UR UR6, SR_CgaCtaId ;  /* 0x00000000000679c3 */ /* 0x000f220000008800 */
[----:B------:R-:W-:-:S07]  /*0080*/  UMOV UR4, 0x400 ;  /* 0x0000040000047882 */ /* 0x000fce0000000000 */
[----:B------:R-:W5:Y:S01]  /*0090*/  LDC.64 R12, c[0x0][0x388] ;  /* 0x0000e200ff0c7b82 */ /* 0x000f620000000a00 */
[----:B0-----:R-:W-:-:S04]  /*00a0*/  IABS R11, R9 ;  /* 0x00000009000b7213 */ /* 0x001fc80000000000 */
[----:B------:R-:W0:Y:S01]  /*00b0*/  I2F.RP R0, R11 ;  /* 0x0000000b00007306 */ /* 0x000e220000209400 */
[----:B-1----:R-:W-:-:S07]  /*00c0*/  IMAD R2, R2, 0x3, R7 ;  /* 0x0000000302027824 */ /* 0x002fce00078e0207 */
[----:B0-----:R-:W0:Y:S01]  /*00d0*/  MUFU.RCP R0, R0 ;  /* 0x0000000000007308 */ /* 0x001e220000001000 */
[----:B---3--:R-:W-:-:S04]  /*00e0*/  IMAD R3, R3, 0x3, R6 ;  /* 0x0000000303037824 */ /* 0x008fc800078e0206 */
[----:B------:R-:W-:Y:S01]  /*00f0*/  IMAD R2, R3, R9, R2 ;  /* 0x0000000903027224 */ /* 0x000fe200078e0202 */
[----:B0-----:R-:W-:-:S04]  /*0100*/  IADD3 R4, PT, PT, R0, 0xffffffe, RZ ;  /* 0x0ffffffe00047810 */ /* 0x001fc80007ffe0ff */
[----:B------:R-:W-:Y:S01]  /*0110*/  IABS R0, R2 ;  /* 0x0000000200007213 */ /* 0x000fe20000000000 */
[----:B------:R0:W1:Y:S02]  /*0120*/  F2I.FTZ.U32.TRUNC.NTZ R5, R4 ;  /* 0x0000000400057305 */ /* 0x000064000021f000 */
[----:B0-----:R-:W-:Y:S01]  /*0130*/  HFMA2 R4, -RZ, RZ, 0, 0 ;  /* 0x00000000ff047431 */ /* 0x001fe200000001ff */
[----:B-1----:R-:W-:-:S04]  /*0140*/  IADD3 R7, PT, PT, RZ, -R5, RZ ;  /* 0x80000005ff077210 */ /* 0x002fc80007ffe0ff */
[----:B------:R-:W-:-:S05]  /*0150*/  MOV R6, R7 ;  /* 0x0000000700067202 */ /* 0x000fca0000000f00 */
[----:B------:R-:W-:Y:S02]  /*0160*/  IMAD R3, R6, R11, RZ ;  /* 0x0000000b06037224 */ /* 0x000fe400078e02ff */
[----:B------:R-:W0:Y:S02]  /*0170*/  LDC.64 R6, c[0x0][0x380] ;  /* 0x0000e000ff067b82 */ /* 0x000e240000000a00 */
[----:B------:R-:W-:-:S06]  /*0180*/  IMAD.HI.U32 R5, R5, R3, R4 ;  /* 0x0000000305057227 */ /* 0x000fcc00078e0004 */
[----:B------:R-:W-:-:S05]  /*0190*/  IMAD.HI.U32 R5, R5, R0, RZ ;  /* 0x0000000005057227 */ /* 0x000fca00078e00ff */
[----:B------:R-:W-:-:S05]  /*01a0*/  IADD3 R3, PT, PT, -R5, RZ, RZ ;  /* 0x000000ff05037210 */ /* 0x000fca0007ffe1ff */
[----:B------:R-:W-:-:S05]  /*01b0*/  IMAD R0, R11, R3, R0 ;  /* 0x000000030b007224 */ /* 0x000fca00078e0200 */
[----:B------:R-:W-:-:S13]  /*01c0*/  ISETP.GT.U32.AND P2, PT, R11, R0, PT ;  /* 0x000000000b00720c */ /* 0x000fda0003f44070 */
[-C--:B------:R-:W-:Y:S02]  /*01d0*/  @!P2 IADD3 R0, PT, PT, R0, -R11.reuse, RZ ;  /* 0x8000000b0000a210 */ /* 0x080fe40007ffe0ff */
[----:B------:R-:W-:Y:S02]  /*01e0*/  @!P2 IADD3 R5, PT, PT, R5, 0x1, RZ ;  /* 0x000000010505a810 */ /* 0x000fe40007ffe0ff */
[----:B------:R-:W-:Y:S02]  /*01f0*/  ISETP.GE.U32.AND P0, PT, R0, R11, PT ;  /* 0x0000000b0000720c */ /* 0x000fe40003f06070 */
[----:B------:R-:W-:Y:S02]  /*0200*/  LOP3.LUT R0, R2, R9, RZ, 0x3c, !PT ;  /* 0x0000000902007212 */ /* 0x000fe400078e3cff */
[----:B------:R-:W-:Y:S02]  /*0210*/  ISETP.NE.AND P2, PT, R9, RZ, PT ;  /* 0x000000ff0900720c */ /* 0x000fe40003f45270 */
[----:B------:R-:W-:-:S07]  /*0220*/  ISETP.GE.AND P1, PT, R0, RZ, PT ;  /* 0x000000ff0000720c */ /* 0x000fce0003f26270 */
[----:B------:R-:W-:-:S04]  /*0230*/  @P0 IADD3 R5, PT, PT, R5, 0x1, RZ ;  /* 0x0000000105050810 */ /* 0x000fc80007ffe0ff */
[----:B------:R-:W-:-:S04]  /*0240*/  MOV R0, R5 ;  /* 0x0000000500007202 */ /* 0x000fc80000000f00 */
[----:B------:R-:W-:Y:S02]  /*0250*/  @!P1 IADD3 R0, PT, PT, -R0, RZ, RZ ;  /* 0x000000ff00009210 */ /* 0x000fe40007ffe1ff */
[----:B------:R-:W-:-:S04]  /*0260*/  @!P2 LOP3.LUT R0, RZ, R9, RZ, 0x33, !PT ;  /* 0x00000009ff00a212 */ /* 0x000fc800078e33ff */
[C---:B------:R-:W-:Y:S01]  /*0270*/  IADD3 R3, PT, PT, -R0.reuse, RZ, RZ ;  /* 0x000000ff00037210 */ /* 0x040fe20007ffe1ff */
[----:B------:R-:W-:-:S04]  /*0280*/  IMAD R5, R0, 0x3, RZ ;  /* 0x0000000300057824 */ /* 0x000fc800078e02ff */
[----:B------:R-:W-:Y:S02]  /*0290*/  IMAD R3, R9, R3, R2 ;  /* 0x0000000309037224 */ /* 0x000fe400078e0202 */
[----:B0-----:R-:W-:-:S04]  /*02a0*/  IMAD.WIDE R4, R5, 0x4, R6 ;  /* 0x0000000405047825 */ /* 0x001fc800078e0206 */
[----:B------:R-:W-:Y:S01]  /*02b0*/  IMAD R9, R3, 0x3, RZ ;  /* 0x0000000303097824 */ /* 0x000fe200078e02ff */
[----:B--2---:R-:W2:Y:S03]  /*02c0*/  LDG.E R16, desc[UR8][R4.64] ;  /* 0x0000000804107981 */ /* 0x004ea6000c1e1900 */
[----:B------:R-:W-:Y:S01]  /*02d0*/  IMAD.WIDE R6, R9, 0x4, R6 ;  /* 0x0000000409067825 */ /* 0x000fe200078e0206 */
[----:B------:R-:W3:Y:S04]  /*02e0*/  LDG.E R18, desc[UR8][R4.64+0x4] ;  /* 0x0000040804127981 */ /* 0x000ee8000c1e1900 */
[----:B------:R-:W3:Y:S04]  /*02f0*/  LDG.E R17, desc[UR8][R6.64] ;  /* 0x0000000806117981 */ /* 0x000ee8000c1e1900 */
[----:B------:R-:W3:Y:S04]  /*0300*/  LDG.E R19, desc[UR8][R6.64+0x4] ;  /* 0x0000040806137981 */ /* 0x000ee8000c1e1900 */
[----:B------:R-:W3:Y:S04]  /*0310*/  LDG.E R20, desc[UR8][R4.64+0x8] ;  /* 0x0000080804147981 */ /* 0x000ee8000c1e1900 */
[----:B------:R-:W3:Y:S01]  /*0320*/  LDG.E R21, desc[UR8][R6.64+0x8] ;  /* 0x0000080806157981 */ /* 0x000ee2000c1e1900 */
[----:B------:R-:W-:-:S02]  /*0330*/  UIADD3 UR5, UPT, UPT, UR4, 0x30, URZ ;  /* 0x0000003004057890 */ /* 0x000fc4000fffe0ff */
[----:B----4-:R-:W-:Y:S02]  /*0340*/  ULEA UR4, UR6, UR4, 0x18 ;  /* 0x0000000406047291 */ /* 0x010fe4000f8ec0ff */
[----:B------:R-:W-:-:S04]  /*0350*/  ULEA UR5, UR6, UR5, 0x18 ;  /* 0x0000000506057291 */ /* 0x000fc8000f8ec0ff */
[----:B------:R-:W-:Y:S02]  /*0360*/  LEA R15, R0, UR4, 0x4 ;  /* 0x00000004000f7c11 */ /* 0x000fe4000f8e20ff */
[----:B------:R-:W-:Y:S01]  /*0370*/  LEA R14, R3, UR5, 0x4 ;  /* 0x00000005030e7c11 */ /* 0x000fe2000f8e20ff */
[----:B-----5:R-:W-:Y:S02]  /*0380*/  IMAD.WIDE R2, R2, 0x4, R12 ;  /* 0x0000000402027825 */ /* 0x020fe400078e020c */
[----:B--2---:R-:W-:Y:S04]  /*0390*/  STS [R15], R16 ;  /* 0x000000100f007388 */ /* 0x004fe80000000800 */
[----:B---3--:R-:W-:Y:S04]  /*03a0*/  STS [R14], R17 ;  /* 0x000000110e007388 */ /* 0x008fe80000000800 */
[----:B------:R-:W-:Y:S04]  /*03b0*/  STS [R15+0x4], R18 ;  /* 0x000004120f007388 */ /* 0x000fe80000000800 */
[----:B------:R-:W-:Y:S04]  /*03c0*/  STS [R14+0x4], R19 ;  /* 0x000004130e007388 */ /* 0x000fe80000000800 */
[----:B------:R-:W-:Y:S04]  /*03d0*/  STS [R15+0x8], R20 ;  /* 0x000008140f007388 */ /* 0x000fe80000000800 */
[----:B------:R-:W-:Y:S01]  /*03e0*/  STS [R14+0x8], R21 ;  /* 0x000008150e007388 */ /* 0x000fe20000000800 */
[----:B------:R-:W-:Y:S06]  /*03f0*/  BAR.SYNC.DEFER_BLOCKING 0x0 ;  /* 0x0000000000007b1d */ /* 0x000fec0000010000 */
[----:B------:R-:W-:Y:S04]  /*0400*/  LDS.128 R4, [R14] ;  /* 0x000000000e047984 */ /* 0x000fe80000000c00 */
[----:B------:R-:W0:Y:S02]  /*0410*/  LDS.128 R8, [R15] ;  /* 0x000000000f087984 */ /* 0x000e240000000c00 */
[----:B0-----:R-:W-:Y:S01]  /*0420*/  FADD R0, R8, -R4 ;  /* 0x8000000408007221 */ /* 0x001fe20000000000 */
[----:B------:R-:W-:-:S03]  /*0430*/  FADD R5, R9, -R5 ;  /* 0x8000000509057221 */ /* 0x000fc60000000000 */
[----:B------:R-:W-:Y:S01]  /*0440*/  FFMA R0, R0, R0, RZ ;  /* 0x0000000000007223 */ /* 0x000fe200000000ff */
[----:B------:R-:W-:-:S03]  /*0450*/  FADD R7, R10, -R6 ;  /* 0x800000060a077221 */ /* 0x000fc60000000000 */
[----:B------:R-:W-:-:S04]  /*0460*/  FFMA R0, R5, R5, R0 ;  /* 0x0000000505007223 */ /* 0x000fc80000000000 */
[----:B------:R-:W-:Y:S01]  /*0470*/  FFMA R7, R7, R7, R0 ;  /* 0x0000000707077223 */ /* 0x000fe20000000000 */
[----:B------:R-:W-:Y:S06]  /*0480*/  BAR.SYNC.DEFER_BLOCKING 0x0 ;  /* 0x0000000000007b1d */ /* 0x000fec0000010000 */
[----:B------:R-:W-:Y:S01]  /*0490*/  STG.E desc[UR8][R2.64], R7 ;  /* 0x0000000702007986 */ /* 0x000fe2000c101908 */
[----:B------:R-:W-:Y:S05]  /*04a0*/  EXIT ;  /* 0x000000000000794d */ /* 0x000fea0003800000 */
.L_x_0:
[----:B------:R-:W-:-:S00]  /*04b0*/  BRA `(.L_x_0) ;  /* 0xfffffffc00fc7947 */ /* 0x000fc0000383ffff */
[----:B------:R-:W-:-:S00]  /*04c0*/  NOP ;  /* 0x0000000000007918 */ /* 0x000fc00000000000 */
        /* <DEDUP_REMOVED lines=11> */
.L_x_1:


//--------------------- .nv.shared._Z7matMultPfS_i --------------------------
	.section	.nv.shared._Z7matMultPfS_i,"aw",@nobits
	.sectionflags	@""
	.align	4
.nv.shared._Z7matMultPfS_i:
	.zero		1120


//--------------------- .nv.shared.reserved.0     --------------------------
	.section	.nv.shared.reserved.0,"aw",@nobits
	.weak		__nv_reservedSMEM_offset_0_alias
	.size		__nv_reservedSMEM_offset_0_alias, 0, 64
	.other		__nv_reservedSMEM_offset_0_alias,@"STO_CUDA_RESERVED_SHARED STV_DEFAULT"
__nv_reservedSMEM_offset_0_alias:
	.zero		0
	.zero		64


//--------------------- .nv.constant0._Z7matMultPfS_i --------------------------
	.section	.nv.constant0._Z7matMultPfS_i,"a",@progbits
	.sectionflags	@""
	.align	4
.nv.constant0._Z7matMultPfS_i:
	.zero		916


//--------------------- SYMBOLS --------------------------

	.type		.nv.reservedSmem.offset0,@object
	.size		.nv.reservedSmem.offset0,0x4
	.type		.nv.reservedSmem.cap,@object
	.size		.nv.reservedSmem.cap,0x4
